//
// Generated by NVIDIA NVVM Compiler
//
// Compiler Build ID: CL-36424714
// Cuda compilation tools, release 13.0, V13.0.88
// Based on NVVM 20.0.0
//

.version 9.0
.target sm_100
.address_size 64

	// .globl	_Z16Im2Col_optimisedPfS_iiii
// _ZZ16Im2Col_optimisedPfS_iiiiE3arr has been demoted

.visible .entry _Z16Im2Col_optimisedPfS_iiii(
	.param .u64 .ptr .align 1 _Z16Im2Col_optimisedPfS_iiii_param_0,
	.param .u64 .ptr .align 1 _Z16Im2Col_optimisedPfS_iiii_param_1,
	.param .u32 _Z16Im2Col_optimisedPfS_iiii_param_2,
	.param .u32 _Z16Im2Col_optimisedPfS_iiii_param_3,
	.param .u32 _Z16Im2Col_optimisedPfS_iiii_param_4,
	.param .u32 _Z16Im2Col_optimisedPfS_iiii_param_5
)
{
	.reg .pred 	%p<34>;
	.reg .b32 	%r<117>;
	.reg .b32 	%f<9>;
	.reg .b64 	%rd<21>;
	// demoted variable
	.shared .align 4 .b8 _ZZ16Im2Col_optimisedPfS_iiiiE3arr[4096];
	ld.param.u64 	%rd2, [_Z16Im2Col_optimisedPfS_iiii_param_0];
	ld.param.u64 	%rd3, [_Z16Im2Col_optimisedPfS_iiii_param_1];
	ld.param.u32 	%r43, [_Z16Im2Col_optimisedPfS_iiii_param_2];
	ld.param.u32 	%r44, [_Z16Im2Col_optimisedPfS_iiii_param_3];
	ld.param.u32 	%r42, [_Z16Im2Col_optimisedPfS_iiii_param_5];
	cvta.to.global.u64 	%rd1, %rd3;
	cvta.to.global.u64 	%rd4, %rd2;
	mov.u32 	%r45, %ctaid.z;
	mov.u32 	%r46, %nctaid.y;
	mov.u32 	%r47, %nctaid.x;
	mov.u32 	%r48, %ctaid.x;
	mov.u32 	%r49, %ctaid.y;
	mad.lo.s32 	%r50, %r45, %r47, %r48;
	mad.lo.s32 	%r51, %r50, %r46, %r49;
	mov.u32 	%r52, %tid.z;
	mov.u32 	%r53, %ntid.y;
	mov.u32 	%r54, %ntid.x;
	mov.u32 	%r1, %tid.x;
	mov.u32 	%r55, %tid.y;
	mov.u32 	%r56, %ntid.z;
	mad.lo.s32 	%r57, %r51, %r56, %r52;
	mad.lo.s32 	%r58, %r57, %r54, %r1;
	mad.lo.s32 	%r59, %r58, %r53, %r55;
	sub.s32 	%r60, %r43, %r42;
	add.s32 	%r2, %r60, 1;
	sub.s32 	%r3, %r44, %r42;
	add.s32 	%r4, %r3, 1;
	mul.lo.s32 	%r61, %r44, %r43;
	div.s32 	%r62, %r59, %r61;
	mul.wide.s32 	%rd5, %r59, 4;
	add.s64 	%rd6, %rd4, %rd5;
	ld.global.f32 	%f1, [%rd6];
	shl.b32 	%r63, %r1, 2;
	mov.u32 	%r64, _ZZ16Im2Col_optimisedPfS_iiiiE3arr;
	add.s32 	%r5, %r64, %r63;
	st.shared.f32 	[%r5], %f1;
	bar.sync 	0;
	rem.s32 	%r65, %r51, %r43;
	mul.lo.s32 	%r66, %r42, %r42;
	mul.lo.s32 	%r67, %r62, %r66;
	add.s32 	%r6, %r67, %r66;
	sub.s32 	%r68, %r65, %r2;
	max.s32 	%r69, %r68, -1;
	mad.lo.s32 	%r70, %r42, %r69, %r42;
	add.s32 	%r108, %r70, %r67;
	not.b32 	%r71, %r69;
	add.s32 	%r72, %r71, %r65;
	mad.lo.s32 	%r107, %r72, %r3, %r72;
	setp.ge.s32 	%p1, %r108, %r6;
	setp.lt.s32 	%p2, %r107, 0;
	or.pred  	%p3, %p1, %p2;
	@%p3 bra 	$L__BB0_25;
	setp.lt.s32 	%p4, %r42, 1;
	mul.lo.s32 	%r9, %r4, %r2;
	@%p4 bra 	$L__BB0_25;
	and.b32  	%r10, %r42, 3;
	and.b32  	%r11, %r42, 2147483644;
	and.b32  	%r12, %r42, 1;
	shl.b32 	%r74, %r9, 2;
	add.s32 	%r13, %r74, -4;
$L__BB0_3:
	setp.lt.u32 	%p5, %r42, 4;
	add.s32 	%r16, %r107, %r1;
	mov.b32 	%r116, 0;
	@%p5 bra 	$L__BB0_14;
	add.s32 	%r77, %r108, 3;
	mad.lo.s32 	%r114, %r9, %r77, %r16;
	add.s32 	%r78, %r108, 2;
	mad.lo.s32 	%r113, %r9, %r78, %r16;
	mul.lo.s32 	%r79, %r9, %r108;
	add.s32 	%r80, %r79, %r9;
	add.s32 	%r112, %r16, %r80;
	add.s32 	%r111, %r16, %r79;
	mov.b32 	%r110, 1;
	mov.u32 	%r109, %r3;
$L__BB0_5:
	.pragma "nounroll";
	add.s32 	%r27, %r110, -1;
	setp.gt.s32 	%p6, %r1, %r109;
	setp.lt.u32 	%p7, %r1, %r27;
	or.pred  	%p8, %p6, %p7;
	@%p8 bra 	$L__BB0_7;
	ld.shared.f32 	%f2, [%r5];
	mul.wide.s32 	%rd7, %r111, 4;
	add.s64 	%rd8, %rd1, %rd7;
	st.global.f32 	[%rd8], %f2;
$L__BB0_7:
	add.s32 	%r82, %r109, 1;
	setp.gt.s32 	%p9, %r1, %r82;
	setp.le.u32 	%p10, %r1, %r27;
	or.pred  	%p11, %p9, %p10;
	@%p11 bra 	$L__BB0_9;
	ld.shared.f32 	%f3, [%r5];
	add.s32 	%r84, %r112, -1;
	mul.wide.s32 	%rd9, %r84, 4;
	add.s64 	%rd10, %rd1, %rd9;
	st.global.f32 	[%rd10], %f3;
$L__BB0_9:
	add.s32 	%r85, %r109, 2;
	setp.gt.s32 	%p12, %r1, %r85;
	add.s32 	%r28, %r27, 2;
	setp.lt.u32 	%p13, %r1, %r28;
	or.pred  	%p14, %p12, %p13;
	@%p14 bra 	$L__BB0_11;
	ld.shared.f32 	%f4, [%r5];
	add.s32 	%r87, %r113, -2;
	mul.wide.s32 	%rd11, %r87, 4;
	add.s64 	%rd12, %rd1, %rd11;
	st.global.f32 	[%rd12], %f4;
$L__BB0_11:
	add.s32 	%r88, %r109, 3;
	setp.gt.s32 	%p15, %r1, %r88;
	add.s32 	%r29, %r28, 1;
	setp.lt.u32 	%p16, %r1, %r29;
	or.pred  	%p17, %p15, %p16;
	@%p17 bra 	$L__BB0_13;
	ld.shared.f32 	%f5, [%r5];
	add.s32 	%r90, %r114, -3;
	mul.wide.s32 	%rd13, %r90, 4;
	add.s64 	%rd14, %rd1, %rd13;
	st.global.f32 	[%rd14], %f5;
$L__BB0_13:
	add.s32 	%r114, %r114, %r13;
	add.s32 	%r113, %r113, %r13;
	add.s32 	%r112, %r112, %r13;
	add.s32 	%r111, %r111, %r13;
	add.s32 	%r110, %r110, 4;
	add.s32 	%r109, %r109, 4;
	add.s32 	%r91, %r29, 1;
	setp.ne.s32 	%p18, %r91, %r11;
	mov.u32 	%r116, %r11;
	@%p18 bra 	$L__BB0_5;
$L__BB0_14:
	setp.eq.s32 	%p19, %r10, 0;
	@%p19 bra 	$L__BB0_24;
	setp.eq.s32 	%p20, %r10, 1;
	@%p20 bra 	$L__BB0_21;
	add.s32 	%r37, %r116, %r3;
	setp.gt.s32 	%p21, %r1, %r37;
	setp.lt.u32 	%p22, %r1, %r116;
	or.pred  	%p23, %p21, %p22;
	@%p23 bra 	$L__BB0_18;
	add.s32 	%r94, %r116, %r108;
	ld.shared.f32 	%f6, [%r5];
	sub.s32 	%r95, %r16, %r116;
	mad.lo.s32 	%r96, %r9, %r94, %r95;
	mul.wide.s32 	%rd15, %r96, 4;
	add.s64 	%rd16, %rd1, %rd15;
	st.global.f32 	[%rd16], %f6;
$L__BB0_18:
	add.s32 	%r97, %r37, 1;
	setp.gt.s32 	%p24, %r1, %r97;
	setp.le.u32 	%p25, %r1, %r116;
	or.pred  	%p26, %p24, %p25;
	@%p26 bra 	$L__BB0_20;
	add.s32 	%r98, %r116, 1;
	add.s32 	%r99, %r98, %r108;
	ld.shared.f32 	%f7, [%r5];
	sub.s32 	%r100, %r16, %r98;
	mad.lo.s32 	%r101, %r9, %r99, %r100;
	mul.wide.s32 	%rd17, %r101, 4;
	add.s64 	%rd18, %rd1, %rd17;
	st.global.f32 	[%rd18], %f7;
$L__BB0_20:
	add.s32 	%r116, %r116, 2;
$L__BB0_21:
	setp.eq.s32 	%p27, %r12, 0;
	@%p27 bra 	$L__BB0_24;
	add.s32 	%r102, %r116, %r3;
	setp.gt.s32 	%p28, %r1, %r102;
	setp.lt.u32 	%p29, %r1, %r116;
	or.pred  	%p30, %p28, %p29;
	@%p30 bra 	$L__BB0_24;
	add.s32 	%r104, %r116, %r108;
	ld.shared.f32 	%f8, [%r5];
	sub.s32 	%r105, %r16, %r116;
	mad.lo.s32 	%r106, %r9, %r104, %r105;
	mul.wide.s32 	%rd19, %r106, 4;
	add.s64 	%rd20, %rd1, %rd19;
	st.global.f32 	[%rd20], %f8;
$L__BB0_24:
	add.s32 	%r108, %r108, %r42;
	sub.s32 	%r107, %r107, %r4;
	setp.lt.s32 	%p31, %r108, %r6;
	setp.gt.s32 	%p32, %r107, -1;
	and.pred  	%p33, %p31, %p32;
	@%p33 bra 	$L__BB0_3;
$L__BB0_25:
	ret;

}


// ===== COMPILED SASS (sm_100) =====

	.target	sm_100

	.elftype	@"ET_EXEC"


//--------------------- .note.nv.tkinfo           --------------------------
	.section	.note.nv.tkinfo,"",@"SHT_NOTE"
	.sectionflags	@"SHF_NOTE_NV_TKINFO"
	.tkinfo
        /*0018*/ 	.word	0x00000002
        /*0030*/ 	.string	""
        /*0030*/ 	.string	"ptxas"
        /*0030*/ 	.string	"Cuda compilation tools, release 13.0, V13.0.88"
        /*0030*/ 	.string	"Build cuda_13.0.r13.0/compiler.36424714_0"
        /*0030*/ 	.string	"-arch sm_100 -m 64 "



//--------------------- .note.nv.cuinfo           --------------------------
	.section	.note.nv.cuinfo,"",@"SHT_NOTE"
	.sectionflags	@"SHF_NOTE_NV_CUINFO"
        /*0018*/ 	.short	0x0002
        /*001a*/ 	.short	0x0064
        /*001c*/ 	.short	0x0082
	.zero		2


//--------------------- .nv.info                  --------------------------
	.section	.nv.info,"",@"SHT_CUDA_INFO"
	.align	4


	//----- nvinfo : EIATTR_REGCOUNT
	.align		4
        /*0000*/ 	.byte	0x04, 0x2f
        /*0002*/ 	.short	(.L_1 - .L_0)
	.align		4
.L_0:
        /*0004*/ 	.word	index@(_Z16Im2Col_optimisedPfS_iiii)
        /*0008*/ 	.word	0x00000020


	//----- nvinfo : EIATTR_FRAME_SIZE
	.align		4
.L_1:
        /*000c*/ 	.byte	0x04, 0x11
        /*000e*/ 	.short	(.L_3 - .L_2)
	.align		4
.L_2:
        /*0010*/ 	.word	index@(_Z16Im2Col_optimisedPfS_iiii)
        /*0014*/ 	.word	0x00000000


	//----- nvinfo : EIATTR_MIN_STACK_SIZE
	.align		4
.L_3:
        /*0018*/ 	.byte	0x04, 0x12
        /*001a*/ 	.short	(.L_5 - .L_4)
	.align		4
.L_4:
        /*001c*/ 	.word	index@(_Z16Im2Col_optimisedPfS_iiii)
        /*0020*/ 	.word	0x00000000
.L_5:


//--------------------- .nv.compat                --------------------------
	.section	.nv.compat,"",@"SHT_CUDA_COMPAT_INFO"
	.align	4
        /*0000*/ 	.byte	0x02, 0x09, 0x00, 0x00, 0x02, 0x02, 0x01, 0x00, 0x02, 0x05, 0x05, 0x00, 0x03, 0x07, 0x01, 0x01
        /*0010*/ 	.byte	0x02, 0x03, 0x00, 0x00, 0x02, 0x06, 0x01, 0x00, 0x04, 0x0b, 0x08, 0x00, 0x09, 0x00, 0x00, 0x00
        /*0020*/ 	.byte	0x00, 0x00, 0x00, 0x00


//--------------------- .nv.info._Z16Im2Col_optimisedPfS_iiii --------------------------
	.section	.nv.info._Z16Im2Col_optimisedPfS_iiii,"",@"SHT_CUDA_INFO"
	.sectionflags	@""
	.align	4


	//----- nvinfo : EIATTR_CUDA_API_VERSION
	.align		4
        /*0000*/ 	.byte	0x04, 0x37
        /*0002*/ 	.short	(.L_7 - .L_6)
.L_6:
        /*0004*/ 	.word	0x00000082


	//----- nvinfo : EIATTR_KPARAM_INFO
	.align		4
.L_7:
        /*0008*/ 	.byte	0x04, 0x17
        /*000a*/ 	.short	(.L_9 - .L_8)
.L_8:
        /*000c*/ 	.word	0x00000000
        /*0010*/ 	.short	0x0005
        /*0012*/ 	.short	0x001c
        /*0014*/ 	.byte	0x00, 0xf0, 0x11, 0x00


	//----- nvinfo : EIATTR_KPARAM_INFO
	.align		4
.L_9:
        /*0018*/ 	.byte	0x04, 0x17
        /*001a*/ 	.short	(.L_11 - .L_10)
.L_10:
        /*001c*/ 	.word	0x00000000
        /*0020*/ 	.short	0x0004
        /*0022*/ 	.short	0x0018
        /*0024*/ 	.byte	0x00, 0xf0, 0x11, 0x00


	//----- nvinfo : EIATTR_KPARAM_INFO
	.align		4
.L_11:
        /*0028*/ 	.byte	0x04, 0x17
        /*002a*/ 	.short	(.L_13 - .L_12)
.L_12:
        /*002c*/ 	.word	0x00000000
        /*0030*/ 	.short	0x0003
        /*0032*/ 	.short	0x0014
        /*0034*/ 	.byte	0x00, 0xf0, 0x11, 0x00


	//----- nvinfo : EIATTR_KPARAM_INFO
	.align		4
.L_13:
        /*0038*/ 	.byte	0x04, 0x17
        /*003a*/ 	.short	(.L_15 - .L_14)
.L_14:
        /*003c*/ 	.word	0x00000000
        /*0040*/ 	.short	0x0002
        /*0042*/ 	.short	0x0010
        /*0044*/ 	.byte	0x00, 0xf0, 0x11, 0x00


	//----- nvinfo : EIATTR_KPARAM_INFO
	.align		4
.L_15:
        /*0048*/ 	.byte	0x04, 0x17
        /*004a*/ 	.short	(.L_17 - .L_16)
.L_16:
        /*004c*/ 	.word	0x00000000
        /*0050*/ 	.short	0x0001
        /*0052*/ 	.short	0x0008
        /*0054*/ 	.byte	0x00, 0xf5, 0x21, 0x00


	//----- nvinfo : EIATTR_KPARAM_INFO
	.align		4
.L_17:
        /*0058*/ 	.byte	0x04, 0x17
        /*005a*/ 	.short	(.L_19 - .L_18)
.L_18:
        /*005c*/ 	.word	0x00000000
        /*0060*/ 	.short	0x0000
        /*0062*/ 	.short	0x0000
        /*0064*/ 	.byte	0x00, 0xf5, 0x21, 0x00


	//----- nvinfo : EIATTR_SPARSE_MMA_MASK
	.align		4
.L_19:
        /*0068*/ 	.byte	0x03, 0x50
        /*006a*/ 	.short	0x0000


	//----- nvinfo : EIATTR_MAXREG_COUNT
	.align		4
        /*006c*/ 	.byte	0x03, 0x1b
        /*006e*/ 	.short	0x00ff


	//----- nvinfo : EIATTR_NUM_BARRIERS
	.align		4
        /*0070*/ 	.byte	0x02, 0x4c
        /*0072*/ 	.byte	0x01
	.zero		1


	//----- nvinfo : EIATTR_MERCURY_ISA_VERSION
	.align		4
        /*0074*/ 	.byte	0x03, 0x5f
        /*0076*/ 	.short	0x0101


	//----- nvinfo : EIATTR_VRC_CTA_INIT_COUNT
	.align		4
        /*0078*/ 	.byte	0x02, 0x4a
	.zero		1
	.zero		1


	//----- nvinfo : EIATTR_EXIT_INSTR_OFFSETS
	.align		4
        /*007c*/ 	.byte	0x04, 0x1c
        /*007e*/ 	.short	(.L_21 - .L_20)


	//   ....[0]....
.L_20:
        /*0080*/ 	.word	0x00000590


	//   ....[1]....
        /*0084*/ 	.word	0x000005b0


	//   ....[2]....
        /*0088*/ 	.word	0x00000c90


	//----- nvinfo : EIATTR_CRS_STACK_SIZE
	.align		4
.L_21:
        /*008c*/ 	.byte	0x04, 0x1e
        /*008e*/ 	.short	(.L_23 - .L_22)
.L_22:
        /*0090*/ 	.word	0x00000000


	//----- nvinfo : EIATTR_CBANK_PARAM_SIZE
	.align		4
.L_23:
        /*0094*/ 	.byte	0x03, 0x19
        /*0096*/ 	.short	0x0020


	//----- nvinfo : EIATTR_PARAM_CBANK
	.align		4
        /*0098*/ 	.byte	0x04, 0x0a
        /*009a*/ 	.short	(.L_25 - .L_24)
	.align		4
.L_24:
        /*009c*/ 	.word	index@(.nv.constant0._Z16Im2Col_optimisedPfS_iiii)
        /*00a0*/ 	.short	0x0380
        /*00a2*/ 	.short	0x0020


	//----- nvinfo : EIATTR_SW_WAR
	.align		4
.L_25:
        /*00a4*/ 	.byte	0x04, 0x36
        /*00a6*/ 	.short	(.L_27 - .L_26)
.L_26:
        /*00a8*/ 	.word	0x00000008
.L_27:


//--------------------- .nv.callgraph             --------------------------
	.section	.nv.callgraph,"",@"SHT_CUDA_CALLGRAPH"
	.align	4
	.sectionentsize	8
	.align		4
        /*0000*/ 	.word	0x00000000
	.align		4
        /*0004*/ 	.word	0xffffffff
	.align		4
        /*0008*/ 	.word	0x00000000
	.align		4
        /*000c*/ 	.word	0xfffffffe
	.align		4
        /*0010*/ 	.word	0x00000000
	.align		4
        /*0014*/ 	.word	0xfffffffd
	.align		4
        /*0018*/ 	.word	0x00000000
	.align		4
        /*001c*/ 	.word	0xfffffffc


//--------------------- .text._Z16Im2Col_optimisedPfS_iiii --------------------------
	.section	.text._Z16Im2Col_optimisedPfS_iiii,"ax",@progbits
	.align	128
        .global         _Z16Im2Col_optimisedPfS_iiii
        .type           _Z16Im2Col_optimisedPfS_iiii,@function
        .size           _Z16Im2Col_optimisedPfS_iiii,(.L_x_6 - _Z16Im2Col_optimisedPfS_iiii)
        .other          _Z16Im2Col_optimisedPfS_iiii,@"STO_CUDA_ENTRY STV_DEFAULT"
_Z16Im2Col_optimisedPfS_iiii:
.text._Z16Im2Col_optimisedPfS_iiii:
[----:B------:R-:W-:Y:S01]  /*0000*/  LDC R1, c[0x0][0x37c] ;  /* 0x0000df00ff017b82 */ /* 0x000fe20000000800 */
[----:B------:R-:W0:Y:S01]  /*0010*/  S2R R3, SR_CTAID.X ;  /* 0x0000000000037919 */ /* 0x000e220000002500 */
[----:B------:R-:W1:Y:S06]  /*0020*/  LDCU UR5, c[0x0][0x374] ;  /* 0x00006e80ff0577ac */ /* 0x000e6c0008000800 */
[----:B------:R-:W0:Y:S01]  /*0030*/  S2UR UR4, SR_CTAID.Z ;  /* 0x00000000000479c3 */ /* 0x000e220000002700 */
[----:B------:R-:W1:Y:S01]  /*0040*/  S2R R5, SR_CTAID.Y ;  /* 0x0000000000057919 */ /* 0x000e620000002600 */
[----:B------:R-:W2:Y:S01]  /*0050*/  LDCU.64 UR6, c[0x0][0x358] ;  /* 0x00006b00ff0677ac */ /* 0x000ea20008000a00 */
[----:B------:R-:W3:Y:S05]  /*0060*/  S2R R7, SR_TID.Z ;  /* 0x0000000000077919 */ /* 0x000eea0000002300 */
[----:B------:R-:W0:Y:S01]  /*0070*/  LDC R4, c[0x0][0x370] ;  /* 0x0000dc00ff047b82 */ /* 0x000e220000000800 */
[----:B------:R-:W4:Y:S01]  /*0080*/  LDCU UR8, c[0x0][0x364] ;  /* 0x00006c80ff0877ac */ /* 0x000f220008000800 */
[----:B------:R-:W5:Y:S01]  /*0090*/  S2R R0, SR_TID.X ;  /* 0x0000000000007919 */ /* 0x000f620000002100 */
[----:B------:R-:W5:Y:S01]  /*00a0*/  LDCU UR9, c[0x0][0x360] ;  /* 0x00006c00ff0977ac */ /* 0x000f620008000800 */
[----:B------:R-:W4:Y:S04]  /*00b0*/  S2R R2, SR_TID.Y ;  /* 0x0000000000027919 */ /* 0x000f280000002200 */
[----:B------:R-:W2:Y:S01]  /*00c0*/  LDC.64 R8, c[0x0][0x380] ;  /* 0x0000e000ff087b82 */ /* 0x000ea20000000a00 */
[----:B------:R-:W3:Y:S01]  /*00d0*/  LDCU UR10, c[0x0][0x368] ;  /* 0x00006d00ff0a77ac */ /* 0x000ee20008000800 */
[----:B0-----:R-:W-:-:S04]  /*00e0*/  IMAD R4, R4, UR4, R3 ;  /* 0x0000000404047c24 */ /* 0x001fc8000f8e0203 */
[----:B-1----:R-:W-:-:S04]  /*00f0*/  IMAD R4, R4, UR5, R5 ;  /* 0x0000000504047c24 */ /* 0x002fc8000f8e0205 */
[----:B---3--:R-:W-:-:S04]  /*0100*/  IMAD R3, R4, UR10, R7 ;  /* 0x0000000a04037c24 */ /* 0x008fc8000f8e0207 */
[----:B-----5:R-:W-:-:S04]  /*0110*/  IMAD R3, R3, UR9, R0 ;  /* 0x0000000903037c24 */ /* 0x020fc8000f8e0200 */
[----:B----4-:R-:W-:Y:S02]  /*0120*/  IMAD R5, R3, UR8, R2 ;  /* 0x0000000803057c24 */ /* 0x010fe4000f8e0202 */
[----:B------:R-:W0:Y:S02]  /*0130*/  LDC.64 R2, c[0x0][0x390] ;  /* 0x0000e400ff027b82 */ /* 0x000e240000000a00 */
[----:B--2---:R-:W-:-:S05]  /*0140*/  IMAD.WIDE R8, R5, 0x4, R8 ;  /* 0x0000000405087825 */ /* 0x004fca00078e0208 */
[----:B------:R1:W2:Y:S01]  /*0150*/  LDG.E R7, desc[UR6][R8.64] ;  /* 0x0000000608077981 */ /* 0x0002a2000c1e1900 */
[----:B------:R-:W-:Y:S01]  /*0160*/  ISETP.GE.AND P3, PT, R4, RZ, PT ;  /* 0x000000ff0400720c */ /* 0x000fe20003f66270 */
[----:B------:R-:W3:Y:S01]  /*0170*/  S2UR UR5, SR_CgaCtaId ;  /* 0x00000000000579c3 */ /* 0x000ee20000008800 */
[----:B------:R-:W-:Y:S01]  /*0180*/  UMOV UR4, 0x400 ;  /* 0x0000040000047882 */ /* 0x000fe20000000000 */
[-C--:B0-----:R-:W-:Y:S01]  /*0190*/  IABS R11, R2.reuse ;  /* 0x00000002000b7213 */ /* 0x081fe20000000000 */
[----:B------:R-:W-:Y:S01]  /*01a0*/  IMAD R6, R3, R2, RZ ;  /* 0x0000000203067224 */ /* 0x000fe200078e02ff */
[----:B------:R-:W-:Y:S02]  /*01b0*/  ISETP.NE.AND P1, PT, R2, RZ, PT ;  /* 0x000000ff0200720c */ /* 0x000fe40003f25270 */
[----:B------:R-:W0:Y:S02]  /*01c0*/  I2F.RP R13, R11 ;  /* 0x0000000b000d7306 */ /* 0x000e240000209400 */
[----:B------:R-:W-:Y:S01]  /*01d0*/  IABS R12, R6 ;  /* 0x00000006000c7213 */ /* 0x000fe20000000000 */
[----:B---3--:R-:W-:-:S05]  /*01e0*/  ULEA UR4, UR5, UR4, 0x18 ;  /* 0x0000000405047291 */ /* 0x008fca000f8ec0ff */
[----:B------:R-:W3:Y:S08]  /*01f0*/  I2F.RP R10, R12 ;  /* 0x0000000c000a7306 */ /* 0x000ef00000209400 */
[----:B0-----:R-:W0:Y:S08]  /*0200*/  MUFU.RCP R13, R13 ;  /* 0x0000000d000d7308 */ /* 0x001e300000001000 */
[----:B---3--:R-:W1:Y:S01]  /*0210*/  MUFU.RCP R10, R10 ;  /* 0x0000000a000a7308 */ /* 0x008e620000001000 */
[----:B0-----:R-:W-:-:S07]  /*0220*/  VIADD R14, R13, 0xffffffe ;  /* 0x0ffffffe0d0e7836 */ /* 0x001fce0000000000 */
[----:B------:R0:W3:Y:S01]  /*0230*/  F2I.FTZ.U32.TRUNC.NTZ R15, R14 ;  /* 0x0000000e000f7305 */ /* 0x0000e2000021f000 */
[----:B-1----:R-:W-:Y:S01]  /*0240*/  VIADD R8, R10, 0xffffffe ;  /* 0x0ffffffe0a087836 */ /* 0x002fe20000000000 */
[----:B------:R-:W-:-:S06]  /*0250*/  IABS R10, R4 ;  /* 0x00000004000a7213 */ /* 0x000fcc0000000000 */
[----:B------:R1:W4:Y:S01]  /*0260*/  F2I.FTZ.U32.TRUNC.NTZ R9, R8 ;  /* 0x0000000800097305 */ /* 0x000322000021f000 */
[----:B0-----:R-:W-:Y:S01]  /*0270*/  IMAD.MOV.U32 R14, RZ, RZ, RZ ;  /* 0x000000ffff0e7224 */ /* 0x001fe200078e00ff */
[----:B---3--:R-:W-:Y:S01]  /*0280*/  IADD3 R16, PT, PT, RZ, -R15, RZ ;  /* 0x8000000fff107210 */ /* 0x008fe20007ffe0ff */
[----:B-1----:R-:W-:-:S04]  /*0290*/  IMAD.MOV.U32 R8, RZ, RZ, RZ ;  /* 0x000000ffff087224 */ /* 0x002fc800078e00ff */
[----:B------:R-:W-:Y:S02]  /*02a0*/  IMAD R17, R16, R11, RZ ;  /* 0x0000000b10117224 */ /* 0x000fe400078e02ff */
[----:B----4-:R-:W-:Y:S02]  /*02b0*/  IMAD.MOV R13, RZ, RZ, -R9 ;  /* 0x000000ffff0d7224 */ /* 0x010fe400078e0a09 */
[----:B------:R-:W-:-:S04]  /*02c0*/  IMAD.HI.U32 R15, R15, R17, R14 ;  /* 0x000000110f0f7227 */ /* 0x000fc800078e000e */
[----:B------:R-:W-:Y:S02]  /*02d0*/  IMAD R13, R13, R12, RZ ;  /* 0x0000000c0d0d7224 */ /* 0x000fe400078e02ff */
[----:B------:R-:W-:-:S04]  /*02e0*/  IMAD.HI.U32 R15, R15, R10, RZ ;  /* 0x0000000a0f0f7227 */ /* 0x000fc800078e00ff */
[----:B------:R-:W-:Y:S01]  /*02f0*/  IMAD.HI.U32 R8, R9, R13, R8 ;  /* 0x0000000d09087227 */ /* 0x000fe200078e0008 */
[----:B------:R-:W-:-:S05]  /*0300*/  IADD3 R15, PT, PT, -R15, RZ, RZ ;  /* 0x000000ff0f0f7210 */ /* 0x000fca0007ffe1ff */
[C---:B------:R-:W-:Y:S01]  /*0310*/  IMAD R14, R11.reuse, R15, R10 ;  /* 0x0000000f0b0e7224 */ /* 0x040fe200078e020a */
[----:B------:R-:W-:Y:S02]  /*0320*/  IABS R15, R6 ;  /* 0x00000006000f7213 */ /* 0x000fe40000000000 */
[----:B------:R-:W-:Y:S02]  /*0330*/  IABS R10, R5 ;  /* 0x00000005000a7213 */ /* 0x000fe40000000000 */
[----:B------:R-:W-:Y:S01]  /*0340*/  ISETP.GT.U32.AND P0, PT, R11, R14, PT ;  /* 0x0000000e0b00720c */ /* 0x000fe20003f04070 */
[----:B------:R-:W-:Y:S01]  /*0350*/  IMAD.MOV R15, RZ, RZ, -R15 ;  /* 0x000000ffff0f7224 */ /* 0x000fe200078e0a0f */
[----:B------:R-:W-:Y:S02]  /*0360*/  MOV R9, R10 ;  /* 0x0000000a00097202 */ /* 0x000fe40000000f00 */
[----:B------:R-:W-:Y:S01]  /*0370*/  LOP3.LUT R5, R5, R6, RZ, 0x3c, !PT ;  /* 0x0000000605057212 */ /* 0x000fe200078e3cff */
[----:B------:R-:W-:-:S02]  /*0380*/  IMAD.MOV.U32 R10, RZ, RZ, R15 ;  /* 0x000000ffff0a7224 */ /* 0x000fc400078e000f */
[----:B------:R-:W-:-:S04]  /*0390*/  IMAD.HI.U32 R8, R8, R9, RZ ;  /* 0x0000000908087227 */ /* 0x000fc800078e00ff */
[----:B------:R-:W-:Y:S02]  /*03a0*/  IMAD R9, R8, R10, R9 ;  /* 0x0000000a08097224 */ /* 0x000fe400078e0209 */
[----:B------:R-:W-:Y:S01]  /*03b0*/  @!P0 IMAD.IADD R14, R14, 0x1, -R11 ;  /* 0x000000010e0e8824 */ /* 0x000fe200078e0a0b */
[----:B------:R-:W0:Y:S02]  /*03c0*/  LDC R10, c[0x0][0x39c] ;  /* 0x0000e700ff0a7b82 */ /* 0x000e240000000800 */
[----:B------:R-:W-:Y:S02]  /*03d0*/  ISETP.GT.U32.AND P0, PT, R12, R9, PT ;  /* 0x000000090c00720c */ /* 0x000fe40003f04070 */
[----:B------:R-:W-:-:S11]  /*03e0*/  ISETP.GT.U32.AND P2, PT, R11, R14, PT ;  /* 0x0000000e0b00720c */ /* 0x000fd60003f44070 */
[-C--:B------:R-:W-:Y:S02]  /*03f0*/  @!P0 IADD3 R9, PT, PT, R9, -R12.reuse, RZ ;  /* 0x8000000c09098210 */ /* 0x080fe40007ffe0ff */
[----:B------:R-:W-:Y:S01]  /*0400*/  @!P2 IMAD.IADD R14, R14, 0x1, -R11 ;  /* 0x000000010e0ea824 */ /* 0x000fe200078e0a0b */
[----:B------:R-:W-:Y:S02]  /*0410*/  @!P0 IADD3 R8, PT, PT, R8, 0x1, RZ ;  /* 0x0000000108088810 */ /* 0x000fe40007ffe0ff */
[----:B------:R-:W-:Y:S01]  /*0420*/  ISETP.GE.U32.AND P2, PT, R9, R12, PT ;  /* 0x0000000c0900720c */ /* 0x000fe20003f46070 */
[----:B------:R-:W-:Y:S01]  /*0430*/  @!P3 IMAD.MOV R14, RZ, RZ, -R14 ;  /* 0x000000ffff0eb224 */ /* 0x000fe200078e0a0e */
[----:B------:R-:W-:Y:S02]  /*0440*/  ISETP.GE.AND P3, PT, R5, RZ, PT ;  /* 0x000000ff0500720c */ /* 0x000fe40003f66270 */
[----:B------:R-:W-:Y:S01]  /*0450*/  ISETP.NE.AND P0, PT, R6, RZ, PT ;  /* 0x000000ff0600720c */ /* 0x000fe20003f05270 */
[----:B0-----:R-:W-:Y:S01]  /*0460*/  IMAD R4, R10, R10, RZ ;  /* 0x0000000a0a047224 */ /* 0x001fe200078e02ff */
[----:B------:R-:W-:-:S02]  /*0470*/  @!P1 LOP3.LUT R14, RZ, R2, RZ, 0x33, !PT ;  /* 0x00000002ff0e9212 */ /* 0x000fc400078e33ff */
[----:B------:R-:W-:Y:S01]  /*0480*/  IADD3 R11, PT, PT, -R10, 0x1, R2 ;  /* 0x000000010a0b7810 */ /* 0x000fe20007ffe102 */
[----:B------:R-:W-:-:S03]  /*0490*/  IMAD.IADD R2, R3, 0x1, -R10 ;  /* 0x0000000103027824 */ /* 0x000fc600078e0a0a */
[----:B------:R-:W-:Y:S01]  /*04a0*/  VIADDMNMX R5, R14, -R11, 0xffffffff, !PT ;  /* 0xffffffff0e057446 */ /* 0x000fe2000780090b */
[----:B------:R-:W-:-:S03]  /*04b0*/  @P2 VIADD R8, R8, 0x1 ;  /* 0x0000000108082836 */ /* 0x000fc60000000000 */
[----:B------:R-:W-:Y:S01]  /*04c0*/  LOP3.LUT R9, RZ, R5, RZ, 0x33, !PT ;  /* 0x00000005ff097212 */ /* 0x000fe200078e33ff */
[----:B------:R-:W-:Y:S01]  /*04d0*/  @!P3 IMAD.MOV R8, RZ, RZ, -R8 ;  /* 0x000000ffff08b224 */ /* 0x000fe200078e0a08 */
[----:B------:R-:W-:Y:S01]  /*04e0*/  @!P0 LOP3.LUT R8, RZ, R6, RZ, 0x33, !PT ;  /* 0x00000006ff088212 */ /* 0x000fe200078e33ff */
[----:B------:R-:W-:Y:S01]  /*04f0*/  IMAD R5, R5, R10, R10 ;  /* 0x0000000a05057224 */ /* 0x000fe200078e020a */
[----:B------:R-:W-:-:S03]  /*0500*/  IADD3 R9, PT, PT, R14, R9, RZ ;  /* 0x000000090e097210 */ /* 0x000fc60007ffe0ff */
[CC--:B------:R-:W-:Y:S02]  /*0510*/  IMAD R3, R8.reuse, R4.reuse, R4 ;  /* 0x0000000408037224 */ /* 0x0c0fe400078e0204 */
[----:B------:R-:W-:Y:S01]  /*0520*/  IMAD R8, R8, R4, R5 ;  /* 0x0000000408087224 */ /* 0x000fe200078e0205 */
[----:B------:R-:W-:Y:S01]  /*0530*/  LEA R4, R0, UR4, 0x2 ;  /* 0x0000000400047c11 */ /* 0x000fe2000f8e10ff */
[----:B------:R-:W-:-:S05]  /*0540*/  IMAD R9, R2, R9, R9 ;  /* 0x0000000902097224 */ /* 0x000fca00078e0209 */
[----:B------:R-:W-:-:S04]  /*0550*/  ISETP.GE.AND P0, PT, R9, RZ, PT ;  /* 0x000000ff0900720c */ /* 0x000fc80003f06270 */
[----:B------:R-:W-:Y:S01]  /*0560*/  ISETP.GE.OR P0, PT, R8, R3, !P0 ;  /* 0x000000030800720c */ /* 0x000fe20004706670 */
[----:B--2---:R0:W-:Y:S01]  /*0570*/  STS [R4], R7 ;  /* 0x0000000704007388 */ /* 0x0041e20000000800 */
[----:B------:R-:W-:Y:S11]  /*0580*/  BAR.SYNC.DEFER_BLOCKING 0x0 ;  /* 0x0000000000007b1d */ /* 0x000ff60000010000 */
[----:B------:R-:W-:Y:S05]  /*0590*/  @P0 EXIT ;  /* 0x000000000000094d */ /* 0x000fea0003800000 */
[----:B------:R-:W-:-:S13]  /*05a0*/  ISETP.GE.AND P0, PT, R10, 0x1, PT ;  /* 0x000000010a00780c */ /* 0x000fda0003f06270 */
[----:B------:R-:W-:Y:S05]  /*05b0*/  @!P0 EXIT ;  /* 0x000000000000894d */ /* 0x000fea0003800000 */
[----:B------:R-:W-:Y:S01]  /*05c0*/  VIADD R5, R2, 0x1 ;  /* 0x0000000102057836 */ /* 0x000fe20000000000 */
[----:B0-----:R-:W-:Y:S01]  /*05d0*/  MOV R7, R8 ;  /* 0x0000000800077202 */ /* 0x001fe20000000f00 */
[----:B------:R-:W-:Y:S01]  /*05e0*/  IMAD.MOV.U32 R8, RZ, RZ, R9 ;  /* 0x000000ffff087224 */ /* 0x000fe200078e0009 */
[C---:B------:R-:W-:Y:S01]  /*05f0*/  LOP3.LUT R9, R10.reuse, 0x3, RZ, 0xc0, !PT ;  /* 0x000000030a097812 */ /* 0x040fe200078ec0ff */
[----:B------:R-:W-:Y:S01]  /*0600*/  IMAD R6, R11, R5, RZ ;  /* 0x000000050b067224 */ /* 0x000fe200078e02ff */
[----:B------:R-:W-:-:S04]  /*0610*/  LOP3.LUT R10, R10, 0x7ffffffc, RZ, 0xc0, !PT ;  /* 0x7ffffffc0a0a7812 */ /* 0x000fc800078ec0ff */
[----:B------:R-:W-:-:S07]  /*0620*/  LEA R11, R6, 0xfffffffc, 0x2 ;  /* 0xfffffffc060b7811 */ /* 0x000fce00078e10ff */
.L_x_4:
[----:B0-----:R-:W0:Y:S01]  /*0630*/  LDCU UR4, c[0x0][0x39c] ;  /* 0x00007380ff0477ac */ /* 0x001e220008000800 */
[----:B------:R-:W-:Y:S02]  /*0640*/  HFMA2 R19, -RZ, RZ, 0, 0 ;  /* 0x00000000ff137431 */ /* 0x000fe400000001ff */
[----:B------:R-:W-:Y:S01]  /*0650*/  IMAD.IADD R13, R0, 0x1, R8 ;  /* 0x00000001000d7824 */ /* 0x000fe200078e0208 */
[----:B0-----:R-:W-:-:S09]  /*0660*/  UISETP.GE.U32.AND UP0, UPT, UR4, 0x4, UPT ;  /* 0x000000040400788c */ /* 0x001fd2000bf06070 */
[----:B------:R-:W-:Y:S05]  /*0670*/  BRA.U !UP0, `(.L_x_0) ;  /* 0x0000000108d07547 */ /* 0x000fea000b800000 */
[CC--:B------:R-:W-:Y:S01]  /*0680*/  IMAD R24, R6.reuse, R7.reuse, R6 ;  /* 0x0000000706187224 */ /* 0x0c0fe200078e0206 */
[----:B------:R-:W-:Y:S01]  /*0690*/  MOV R23, 0x1 ;  /* 0x0000000100177802 */ /* 0x000fe20000000f00 */
[C---:B------:R-:W-:Y:S02]  /*06a0*/  VIADD R20, R7.reuse, 0x3 ;  /* 0x0000000307147836 */ /* 0x040fe40000000000 */
[----:B------:R-:W-:Y:S01]  /*06b0*/  VIADD R22, R7, 0x2 ;  /* 0x0000000207167836 */ /* 0x000fe20000000000 */
[----:B------:R-:W-:Y:S01]  /*06c0*/  IADD3 R24, PT, PT, R13, R24, RZ ;  /* 0x000000180d187210 */ /* 0x000fe20007ffe0ff */
[C-C-:B------:R-:W-:Y:S02]  /*06d0*/  IMAD R12, R6.reuse, R7, R13.reuse ;  /* 0x00000007060c7224 */ /* 0x140fe400078e020d */
[----:B------:R-:W-:Y:S02]  /*06e0*/  IMAD.MOV.U32 R21, RZ, RZ, R2 ;  /* 0x000000ffff157224 */ /* 0x000fe400078e0002 */
[----:B------:R-:W-:-:S02]  /*06f0*/  IMAD R20, R6, R20, R13 ;  /* 0x0000001406147224 */ /* 0x000fc400078e020d */
[----:B------:R-:W-:-:S07]  /*0700*/  IMAD R22, R6, R22, R13 ;  /* 0x0000001606167224 */ /* 0x000fce00078e020d */
.L_x_1:
[----:B------:R-:W-:Y:S01]  /*0710*/  VIADD R17, R23, 0xffffffff ;  /* 0xffffffff17117836 */ /* 0x000fe20000000000 */
[----:B------:R-:W-:Y:S02]  /*0720*/  IADD3 R15, PT, PT, R21, 0x1, RZ ;  /* 0x00000001150f7810 */ /* 0x000fe40007ffe0ff */
[C---:B0-----:R-:W-:Y:S02]  /*0730*/  IADD3 R25, PT, PT, R23.reuse, 0x2, RZ ;  /* 0x0000000217197810 */ /* 0x041fe40007ffe0ff */
[CC--:B------:R-:W-:Y:S02]  /*0740*/  ISETP.GE.U32.AND P2, PT, R0.reuse, R17.reuse, PT ;  /* 0x000000110000720c */ /* 0x0c0fe40003f46070 */
[C---:B------:R-:W-:Y:S02]  /*0750*/  ISETP.GT.U32.AND P1, PT, R0.reuse, R17, PT ;  /* 0x000000110000720c */ /* 0x040fe40003f24070 */
[C---:B------:R-:W-:Y:S02]  /*0760*/  ISETP.GT.OR P2, PT, R0.reuse, R21, !P2 ;  /* 0x000000150000720c */ /* 0x040fe40005744670 */
[C---:B------:R-:W-:Y:S01]  /*0770*/  ISETP.GT.OR P1, PT, R0.reuse, R15, !P1 ;  /* 0x0000000f0000720c */ /* 0x040fe20004f24670 */
[----:B------:R-:W-:Y:S01]  /*0780*/  VIADD R15, R23, 0x1 ;  /* 0x00000001170f7836 */ /* 0x000fe20000000000 */
[----:B------:R-:W-:Y:S01]  /*0790*/  ISETP.GE.U32.AND P3, PT, R0, R25, PT ;  /* 0x000000190000720c */ /* 0x000fe20003f66070 */
[C---:B------:R-:W-:Y:S01]  /*07a0*/  VIADD R25, R21.reuse, 0x2 ;  /* 0x0000000215197836 */ /* 0x040fe20000000000 */
[----:B------:R-:W-:-:S02]  /*07b0*/  IADD3 R29, PT, PT, R21, 0x3, RZ ;  /* 0x00000003151d7810 */ /* 0x000fc40007ffe0ff */
[C---:B------:R-:W-:Y:S02]  /*07c0*/  ISETP.GE.U32.AND P0, PT, R0.reuse, R15, PT ;  /* 0x0000000f0000720c */ /* 0x040fe40003f06070 */
[C---:B------:R-:W-:Y:S02]  /*07d0*/  ISETP.GT.OR P3, PT, R0.reuse, R29, !P3 ;  /* 0x0000001d0000720c */ /* 0x040fe40005f64670 */
[----:B------:R-:W-:Y:S01]  /*07e0*/  ISETP.GT.OR P0, PT, R0, R25, !P0 ;  /* 0x000000190000720c */ /* 0x000fe20004704670 */
[----:B------:R-:W0:Y:S01]  /*07f0*/  @!P2 LDS R27, [R4] ;  /* 0x00000000041ba984 */ /* 0x000e220000000800 */
[----:B------:R-:W1:Y:S01]  /*0800*/  @!P2 LDC.64 R14, c[0x0][0x388] ;  /* 0x0000e200ff0eab82 */ /* 0x000e620000000a00 */
[----:B------:R-:W-:Y:S01]  /*0810*/  @!P1 VIADD R25, R24, 0xffffffff ;  /* 0xffffffff18199836 */ /* 0x000fe20000000000 */
[----:B------:R-:W-:Y:S01]  /*0820*/  IADD3 R21, PT, PT, R21, 0x4, RZ ;  /* 0x0000000415157810 */ /* 0x000fe20007ffe0ff */
[----:B------:R-:W2:Y:S01]  /*0830*/  @!P1 LDS R19, [R4] ;  /* 0x0000000004139984 */ /* 0x000ea20000000800 */
[----:B------:R-:W-:-:S04]  /*0840*/  IMAD.IADD R24, R11, 0x1, R24 ;  /* 0x000000010b187824 */ /* 0x000fc800078e0218 */
[----:B------:R-:W3:Y:S03]  /*0850*/  @!P1 LDC.64 R16, c[0x0][0x388] ;  /* 0x0000e200ff109b82 */ /* 0x000ee60000000a00 */
[----:B------:R-:W4:Y:S01]  /*0860*/  @!P0 LDS R26, [R4] ;  /* 0x00000000041a8984 */ /* 0x000f220000000800 */
[----:B-1----:R-:W-:Y:S01]  /*0870*/  @!P2 IMAD.WIDE R28, R12, 0x4, R14 ;  /* 0x000000040c1ca825 */ /* 0x002fe200078e020e */
[----:B------:R-:W-:-:S03]  /*0880*/  IADD3 R12, PT, PT, R11, R12, RZ ;  /* 0x0000000c0b0c7210 */ /* 0x000fc60007ffe0ff */
[----:B------:R-:W1:Y:S01]  /*0890*/  @!P0 LDC.64 R14, c[0x0][0x388] ;  /* 0x0000e200ff0e8b82 */ /* 0x000e620000000a00 */
[----:B---3--:R-:W-:Y:S02]  /*08a0*/  @!P1 IMAD.WIDE R16, R25, 0x4, R16 ;  /* 0x0000000419109825 */ /* 0x008fe400078e0210 */
[----:B------:R-:W3:Y:S04]  /*08b0*/  @!P3 LDS R25, [R4] ;  /* 0x000000000419b984 */ /* 0x000ee80000000800 */
[----:B0-----:R0:W-:Y:S04]  /*08c0*/  @!P2 STG.E desc[UR6][R28.64], R27 ;  /* 0x0000001b1c00a986 */ /* 0x0011e8000c101906 */
[----:B--2---:R2:W-:Y:S01]  /*08d0*/  @!P1 STG.E desc[UR6][R16.64], R19 ;  /* 0x0000001310009986 */ /* 0x0045e2000c101906 */
[----:B0-----:R-:W-:-:S02]  /*08e0*/  @!P3 VIADD R27, R20, 0xfffffffd ;  /* 0xfffffffd141bb836 */ /* 0x001fc40000000000 */
[C---:B------:R-:W-:Y:S01]  /*08f0*/  IMAD.IADD R20, R11.reuse, 0x1, R20 ;  /* 0x000000010b147824 */ /* 0x040fe200078e0214 */
[----:B--2---:R-:W0:Y:S01]  /*0900*/  @!P3 LDC.64 R18, c[0x0][0x388] ;  /* 0x0000e200ff12bb82 */ /* 0x004e220000000a00 */
[----:B------:R-:W-:Y:S02]  /*0910*/  @!P0 IADD3 R17, PT, PT, R22, -0x2, RZ ;  /* 0xfffffffe16118810 */ /* 0x000fe40007ffe0ff */
[----:B------:R-:W-:-:S03]  /*0920*/  IADD3 R22, PT, PT, R11, R22, RZ ;  /* 0x000000160b167210 */ /* 0x000fc60007ffe0ff */
[----:B-1----:R-:W-:-:S05]  /*0930*/  @!P0 IMAD.WIDE R14, R17, 0x4, R14 ;  /* 0x00000004110e8825 */ /* 0x002fca00078e020e */
[----:B----4-:R1:W-:Y:S02]  /*0940*/  @!P0 STG.E desc[UR6][R14.64], R26 ;  /* 0x0000001a0e008986 */ /* 0x0103e4000c101906 */
[----:B-1----:R-:W-:Y:S01]  /*0950*/  IADD3 R15, PT, PT, R23, 0x3, RZ ;  /* 0x00000003170f7810 */ /* 0x002fe20007ffe0ff */
[----:B0-----:R-:W-:-:S03]  /*0960*/  @!P3 IMAD.WIDE R18, R27, 0x4, R18 ;  /* 0x000000041b12b825 */ /* 0x001fc600078e0212 */
[----:B------:R-:W-:Y:S01]  /*0970*/  ISETP.NE.AND P0, PT, R15, R10, PT ;  /* 0x0000000a0f00720c */ /* 0x000fe20003f05270 */
[----:B------:R-:W-:Y:S01]  /*0980*/  VIADD R23, R23, 0x4 ;  /* 0x0000000417177836 */ /* 0x000fe20000000000 */
[----:B---3--:R0:W-:Y:S11]  /*0990*/  @!P3 STG.E desc[UR6][R18.64], R25 ;  /* 0x000000191200b986 */ /* 0x0081f6000c101906 */
[----:B------:R-:W-:Y:S05]  /*09a0*/  @P0 BRA `(.L_x_1) ;  /* 0xfffffffc00580947 */ /* 0x000fea000383ffff */
[----:B0-----:R-:W-:-:S07]  /*09b0*/  IMAD.MOV.U32 R19, RZ, RZ, R10 ;  /* 0x000000ffff137224 */ /* 0x001fce00078e000a */
.L_x_0:
[----:B------:R-:W-:-:S13]  /*09c0*/  ISETP.NE.AND P0, PT, R9, RZ, PT ;  /* 0x000000ff0900720c */ /* 0x000fda0003f05270 */
[----:B------:R-:W-:Y:S05]  /*09d0*/  @!P0 BRA `(.L_x_2) ;  /* 0x0000000000948947 */ /* 0x000fea0003800000 */
[----:B------:R-:W-:Y:S01]  /*09e0*/  ISETP.NE.AND P0, PT, R9, 0x1, PT ;  /* 0x000000010900780c */ /* 0x000fe20003f05270 */
[----:B------:R-:W0:-:S12]  /*09f0*/  LDCU UR4, c[0x0][0x39c] ;  /* 0x00007380ff0477ac */ /* 0x000e180008000800 */
[----:B------:R-:W-:Y:S05]  /*0a00*/  @!P0 BRA `(.L_x_3) ;  /* 0x0000000000588947 */ /* 0x000fea0003800000 */
[-C--:B------:R-:W-:Y:S02]  /*0a10*/  IADD3 R17, PT, PT, R2, R19.reuse, RZ ;  /* 0x0000001302117210 */ /* 0x080fe40007ffe0ff */
[CC--:B------:R-:W-:Y:S02]  /*0a20*/  ISETP.GE.U32.AND P0, PT, R0.reuse, R19.reuse, PT ;  /* 0x000000130000720c */ /* 0x0c0fe40003f06070 */
[C---:B------:R-:W-:Y:S01]  /*0a30*/  ISETP.GT.U32.AND P1, PT, R0.reuse, R19, PT ;  /* 0x000000130000720c */ /* 0x040fe20003f24070 */
[----:B------:R-:W-:Y:S01]  /*0a40*/  VIADD R15, R17, 0x1 ;  /* 0x00000001110f7836 */ /* 0x000fe20000000000 */
[----:B------:R-:W-:-:S04]  /*0a50*/  ISETP.GT.OR P0, PT, R0, R17, !P0 ;  /* 0x000000110000720c */ /* 0x000fc80004704670 */
[----:B------:R-:W-:-:S09]  /*0a60*/  ISETP.GT.OR P1, PT, R0, R15, !P1 ;  /* 0x0000000f0000720c */ /* 0x000fd20004f24670 */
[----:B------:R-:W1:Y:S01]  /*0a70*/  @!P0 LDS R23, [R4] ;  /* 0x0000000004178984 */ /* 0x000e620000000800 */
[----:B------:R-:W2:Y:S01]  /*0a80*/  @!P0 LDC.64 R16, c[0x0][0x388] ;  /* 0x0000e200ff108b82 */ /* 0x000ea20000000a00 */
[----:B------:R-:W-:Y:S01]  /*0a90*/  @!P0 IADD3 R12, PT, PT, R13, -R19, RZ ;  /* 0x800000130d0c8210 */ /* 0x000fe20007ffe0ff */
[C-C-:B------:R-:W-:Y:S01]  /*0aa0*/  @!P0 IMAD.IADD R25, R19.reuse, 0x1, R7.reuse ;  /* 0x0000000113198824 */ /* 0x140fe200078e0207 */
[----:B------:R-:W3:Y:S01]  /*0ab0*/  @!P1 LDS R21, [R4] ;  /* 0x0000000004159984 */ /* 0x000ee20000000800 */
[C---:B------:R-:W-:Y:S01]  /*0ac0*/  @!P1 IADD3 R18, PT, PT, R19.reuse, 0x1, RZ ;  /* 0x0000000113129810 */ /* 0x040fe20007ffe0ff */
[----:B------:R-:W-:Y:S02]  /*0ad0*/  VIADD R19, R19, 0x2 ;  /* 0x0000000213137836 */ /* 0x000fe40000000000 */
[----:B------:R-:W-:Y:S01]  /*0ae0*/  @!P0 IMAD R25, R6, R25, R12 ;  /* 0x0000001906198224 */ /* 0x000fe200078e020c */
[----:B------:R-:W4:Y:S01]  /*0af0*/  @!P1 LDC.64 R14, c[0x0][0x388] ;  /* 0x0000e200ff0e9b82 */ /* 0x000f220000000a00 */
[----:B------:R-:W-:Y:S01]  /*0b00*/  @!P1 IMAD.IADD R27, R18, 0x1, R7 ;  /* 0x00000001121b9824 */ /* 0x000fe200078e0207 */
[----:B------:R-:W-:-:S05]  /*0b10*/  @!P1 IADD3 R18, PT, PT, R13, -R18, RZ ;  /* 0x800000120d129210 */ /* 0x000fca0007ffe0ff */
[----:B------:R-:W-:Y:S02]  /*0b20*/  @!P1 IMAD R27, R6, R27, R18 ;  /* 0x0000001b061b9224 */ /* 0x000fe400078e0212 */
[----:B--2---:R-:W-:-:S04]  /*0b30*/  @!P0 IMAD.WIDE R16, R25, 0x4, R16 ;  /* 0x0000000419108825 */ /* 0x004fc800078e0210 */
[----:B----4-:R-:W-:Y:S01]  /*0b40*/  @!P1 IMAD.WIDE R14, R27, 0x4, R14 ;  /* 0x000000041b0e9825 */ /* 0x010fe200078e020e */
[----:B-1----:R1:W-:Y:S04]  /*0b50*/  @!P0 STG.E desc[UR6][R16.64], R23 ;  /* 0x0000001710008986 */ /* 0x0023e8000c101906 */
[----:B---3--:R1:W-:Y:S02]  /*0b60*/  @!P1 STG.E desc[UR6][R14.64], R21 ;  /* 0x000000150e009986 */ /* 0x0083e4000c101906 */
.L_x_3:
[-C--:B------:R-:W-:Y:S01]  /*0b70*/  ISETP.GE.U32.AND P0, PT, R0, R19.reuse, PT ;  /* 0x000000130000720c */ /* 0x080fe20003f06070 */
[----:B0-----:R-:W-:Y:S01]  /*0b80*/  ULOP3.LUT UP0, URZ, UR4, 0x1, URZ, 0xc0, !UPT ;  /* 0x0000000104ff7892 */ /* 0x001fe2000f80c0ff */
[----:B-1----:R-:W-:-:S04]  /*0b90*/  IADD3 R15, PT, PT, R2, R19, RZ ;  /* 0x00000013020f7210 */ /* 0x002fc80007ffe0ff */
[----:B------:R-:W-:-:S04]  /*0ba0*/  ISETP.GT.OR P0, PT, R0, R15, !P0 ;  /* 0x0000000f0000720c */ /* 0x000fc80004704670 */
[----:B------:R-:W-:-:S13]  /*0bb0*/  PLOP3.LUT P0, PT, P0, PT, UP0, 0xd5, 0x5d ;  /* 0x00000000005d781c */ /* 0x000fda000070fa0d */
[----:B------:R-:W0:Y:S01]  /*0bc0*/  @!P0 LDS R17, [R4] ;  /* 0x0000000004118984 */ /* 0x000e220000000800 */
[----:B------:R-:W1:Y:S01]  /*0bd0*/  @!P0 LDC.64 R14, c[0x0][0x388] ;  /* 0x0000e200ff0e8b82 */ /* 0x000e620000000a00 */
[----:B------:R-:W-:Y:S01]  /*0be0*/  @!P0 IMAD.IADD R12, R13, 0x1, -R19 ;  /* 0x000000010d0c8824 */ /* 0x000fe200078e0a13 */
[----:B------:R-:W-:-:S05]  /*0bf0*/  @!P0 IADD3 R13, PT, PT, R19, R7, RZ ;  /* 0x00000007130d8210 */ /* 0x000fca0007ffe0ff */
[----:B------:R-:W-:-:S04]  /*0c00*/  @!P0 IMAD R13, R6, R13, R12 ;  /* 0x0000000d060d8224 */ /* 0x000fc800078e020c */
[----:B-1----:R-:W-:-:S05]  /*0c10*/  @!P0 IMAD.WIDE R14, R13, 0x4, R14 ;  /* 0x000000040d0e8825 */ /* 0x002fca00078e020e */
[----:B0-----:R0:W-:Y:S02]  /*0c20*/  @!P0 STG.E desc[UR6][R14.64], R17 ;  /* 0x000000110e008986 */ /* 0x0011e4000c101906 */
.L_x_2:
[----:B------:R-:W1:Y:S01]  /*0c30*/  LDCU UR4, c[0x0][0x39c] ;  /* 0x00007380ff0477ac */ /* 0x000e620008000800 */
[----:B------:R-:W-:-:S05]  /*0c40*/  IMAD.IADD R8, R8, 0x1, -R5 ;  /* 0x0000000108087824 */ /* 0x000fca00078e0a05 */
[----:B------:R-:W-:Y:S02]  /*0c50*/  ISETP.GT.AND P0, PT, R8, -0x1, PT ;  /* 0xffffffff0800780c */ /* 0x000fe40003f04270 */
[----:B-1----:R-:W-:-:S04]  /*0c60*/  IADD3 R7, PT, PT, R7, UR4, RZ ;  /* 0x0000000407077c10 */ /* 0x002fc8000fffe0ff */
[----:B------:R-:W-:-:S13]  /*0c70*/  ISETP.LT.AND P1, PT, R7, R3, PT ;  /* 0x000000030700720c */ /* 0x000fda0003f21270 */
[----:B------:R-:W-:Y:S05]  /*0c80*/  @P0 BRA P1, `(.L_x_4) ;  /* 0xfffffff800680947 */ /* 0x000fea000083ffff */
[----:B------:R-:W-:Y:S05]  /*0c90*/  EXIT ;  /* 0x000000000000794d */ /* 0x000fea0003800000 */
.L_x_5:
[----:B------:R-:W-:-:S00]  /*0ca0*/  BRA `(.L_x_5) ;  /* 0xfffffffc00fc7947 */ /* 0x000fc0000383ffff */
[----:B------:R-:W-:-:S00]  /*0cb0*/  NOP ;  /* 0x0000000000007918 */ /* 0x000fc00000000000 */
        /* <DEDUP_REMOVED lines=12> */
.L_x_6:


//--------------------- .nv.shared._Z16Im2Col_optimisedPfS_iiii --------------------------
	.section	.nv.shared._Z16Im2Col_optimisedPfS_iiii,"aw",@nobits
	.sectionflags	@""
	.align	4
.nv.shared._Z16Im2Col_optimisedPfS_iiii:
	.zero		5120


//--------------------- .nv.shared.reserved.0     --------------------------
	.section	.nv.shared.reserved.0,"aw",@nobits
	.weak		__nv_reservedSMEM_offset_0_alias
	.size		__nv_reservedSMEM_offset_0_alias, 0, 64
	.other		__nv_reservedSMEM_offset_0_alias,@"STO_CUDA_RESERVED_SHARED STV_DEFAULT"
__nv_reservedSMEM_offset_0_alias:
	.zero		0
	.zero		64


//--------------------- .nv.constant0._Z16Im2Col_optimisedPfS_iiii --------------------------
	.section	.nv.constant0._Z16Im2Col_optimisedPfS_iiii,"a",@progbits
	.sectionflags	@""
	.align	4
.nv.constant0._Z16Im2Col_optimisedPfS_iiii:
	.zero		928


//--------------------- SYMBOLS --------------------------

	.type		.nv.reservedSmem.offset0,@object
	.size		.nv.reservedSmem.offset0,0x4
	.type		.nv.reservedSmem.cap,@object
	.size		.nv.reservedSmem.cap,0x4
